//
// Generated by NVIDIA NVVM Compiler
//
// Compiler Build ID: CL-36424714
// Cuda compilation tools, release 13.0, V13.0.88
// Based on NVVM 20.0.0
//

.version 9.0
.target sm_100
.address_size 64

.func  (.param .b64 func_retval0) cos
(
	.param .b64 cos_param_0
)
;
.func  (.param .align 16 .b8 func_retval0[16]) __internal_trig_reduction_slowpathd
(
	.param .b64 __internal_trig_reduction_slowpathd_param_0
)
;
.global .align 8 .b8 __cudart_i2opi_d[144] = {8, 93, 141, 31, 177, 95, 251, 107, 234, 146, 82, 138, 247, 57, 7, 61, 123, 241, 229, 235, 199, 186, 39, 117, 45, 234, 95, 158, 102, 63, 70, 79, 183, 9, 203, 39, 207, 126, 54, 109, 31, 109, 10, 90, 139, 17, 47, 239, 15, 152, 5, 222, 255, 151, 248, 31, 59, 40, 249, 189, 139, 95, 132, 156, 244, 57, 83, 131, 57, 214, 145, 57, 65, 126, 95, 180, 38, 112, 156, 233, 132, 68, 187, 46, 245, 53, 130, 232, 62, 167, 41, 177, 28, 235, 29, 254, 28, 146, 209, 9, 234, 46, 73, 6, 224, 210, 77, 66, 58, 110, 36, 183, 97, 197, 187, 222, 171, 99, 81, 254, 65, 144, 67, 60, 153, 149, 98, 219, 192, 221, 52, 245, 209, 87, 39, 252, 41, 21, 68, 78, 110, 131, 249, 162};
.global .align 16 .b8 __cudart_sin_cos_coeffs[128] = {70, 210, 176, 44, 241, 229, 90, 190, 146, 227, 172, 105, 227, 29, 199, 62, 161, 98, 219, 25, 160, 1, 42, 191, 24, 8, 17, 17, 17, 17, 129, 63, 84, 85, 85, 85, 85, 85, 197, 191, 0, 0, 0, 0, 0, 0, 0, 0, 0, 0, 0, 0, 0, 0, 0, 0, 100, 129, 253, 32, 131, 255, 168, 189, 40, 133, 239, 193, 167, 238, 33, 62, 217, 230, 6, 142, 79, 126, 146, 190, 233, 188, 221, 25, 160, 1, 250, 62, 71, 93, 193, 22, 108, 193, 86, 191, 81, 85, 85, 85, 85, 85, 165, 63, 0, 0, 0, 0, 0, 0, 224, 191, 0, 0, 0, 0, 0, 0, 240, 63};

.func  (.param .b64 func_retval0) _Z3bard(
	.param .b64 _Z3bard_param_0
)
{
	.reg .pred 	%p<5>;
	.reg .b32 	%r<10>;
	.reg .b64 	%rd<5>;
	.reg .b64 	%fd<34>;

	ld.param.f64 	%fd6, [_Z3bard_param_0];
	abs.f64 	%fd1, %fd6;
	setp.neu.f64 	%p1, %fd1, 0d7FF0000000000000;
	@%p1 bra 	$L__BB0_2;
	mov.f64 	%fd12, 0d0000000000000000;
	mul.rn.f64 	%fd33, %fd6, %fd12;
	mov.b32 	%r9, 0;
	bra.uni 	$L__BB0_4;
$L__BB0_2:
	mul.f64 	%fd7, %fd6, 0d3FE45F306DC9C883;
	cvt.rni.s32.f64 	%r9, %fd7;
	cvt.rn.f64.s32 	%fd8, %r9;
	fma.rn.f64 	%fd9, %fd8, 0dBFF921FB54442D18, %fd6;
	fma.rn.f64 	%fd10, %fd8, 0dBC91A62633145C00, %fd9;
	fma.rn.f64 	%fd33, %fd8, 0dB97B839A252049C0, %fd10;
	setp.ltu.f64 	%p2, %fd1, 0d41E0000000000000;
	@%p2 bra 	$L__BB0_4;
	{ // callseq 0, 0
	.param .b64 param0;
	st.param.f64 	[param0], %fd6;
	.param .align 16 .b8 retval0[16];
	call.uni (retval0), 
	__internal_trig_reduction_slowpathd, 
	(
	param0
	);
	ld.param.f64 	%fd33, [retval0];
	ld.param.b32 	%r9, [retval0+8];
	} // callseq 0
$L__BB0_4:
	shl.b32 	%r6, %r9, 6;
	cvt.u64.u32 	%rd1, %r6;
	and.b64  	%rd2, %rd1, 64;
	mov.u64 	%rd3, __cudart_sin_cos_coeffs;
	add.s64 	%rd4, %rd3, %rd2;
	mul.rn.f64 	%fd13, %fd33, %fd33;
	and.b32  	%r7, %r9, 1;
	setp.eq.b32 	%p3, %r7, 1;
	selp.f64 	%fd14, 0dBDA8FF8320FD8164, 0d3DE5DB65F9785EBA, %p3;
	ld.global.nc.v2.f64 	{%fd15, %fd16}, [%rd4];
	fma.rn.f64 	%fd17, %fd14, %fd13, %fd15;
	fma.rn.f64 	%fd18, %fd17, %fd13, %fd16;
	ld.global.nc.v2.f64 	{%fd19, %fd20}, [%rd4+16];
	fma.rn.f64 	%fd21, %fd18, %fd13, %fd19;
	fma.rn.f64 	%fd22, %fd21, %fd13, %fd20;
	ld.global.nc.v2.f64 	{%fd23, %fd24}, [%rd4+32];
	fma.rn.f64 	%fd25, %fd22, %fd13, %fd23;
	fma.rn.f64 	%fd26, %fd25, %fd13, %fd24;
	fma.rn.f64 	%fd27, %fd26, %fd33, %fd33;
	fma.rn.f64 	%fd28, %fd26, %fd13, 0d3FF0000000000000;
	selp.f64 	%fd29, %fd28, %fd27, %p3;
	and.b32  	%r8, %r9, 2;
	setp.eq.s32 	%p4, %r8, 0;
	mov.f64 	%fd30, 0d0000000000000000;
	sub.f64 	%fd31, %fd30, %fd29;
	selp.f64 	%fd32, %fd29, %fd31, %p4;
	st.param.f64 	[func_retval0], %fd32;
	ret;

}
	// .globl	_Z3foodi
.visible .entry _Z3foodi(
	.param .f64 _Z3foodi_param_0,
	.param .u32 _Z3foodi_param_1
)
{
	.reg .pred 	%p<2>;
	.reg .b32 	%r<2>;
	.reg .b64 	%rd<4>;
	.reg .b64 	%fd<4>;

	ld.param.f64 	%fd1, [_Z3foodi_param_0];
	ld.param.u32 	%r1, [_Z3foodi_param_1];
	setp.eq.s32 	%p1, %r1, 0;
	mov.u64 	%rd1, cos;
	mov.u64 	%rd2, _Z3bard;
	selp.b64 	%rd3, %rd2, %rd1, %p1;
	{ // callseq 1, 0
	.param .b64 param0;
	st.param.f64 	[param0], %fd1;
	.param .b64 retval0;
	prototype_1 : .callprototype (.param .b64 _) _ (.param .b64 _);
	call (retval0), 
	%rd3, 
	(
	param0
	)
	, prototype_1;
	ld.param.f64 	%fd2, [retval0];
	} // callseq 1
	ret;

}
.func  (.param .b64 func_retval0) cos(
	.param .b64 cos_param_0
)
{
	.reg .pred 	%p<5>;
	.reg .b32 	%r<13>;
	.reg .b64 	%rd<5>;
	.reg .b64 	%fd<36>;

	ld.param.f64 	%fd7, [cos_param_0];
	abs.f64 	%fd1, %fd7;
	setp.neu.f64 	%p1, %fd1, 0d7FF0000000000000;
	@%p1 bra 	$L__BB2_2;
	mov.f64 	%fd13, 0d0000000000000000;
	mul.rn.f64 	%fd35, %fd7, %fd13;
	mov.b32 	%r12, 1;
	bra.uni 	$L__BB2_5;
$L__BB2_2:
	mul.f64 	%fd8, %fd7, 0d3FE45F306DC9C883;
	cvt.rni.s32.f64 	%r11, %fd8;
	cvt.rn.f64.s32 	%fd9, %r11;
	fma.rn.f64 	%fd10, %fd9, 0dBFF921FB54442D18, %fd7;
	fma.rn.f64 	%fd11, %fd9, 0dBC91A62633145C00, %fd10;
	fma.rn.f64 	%fd35, %fd9, 0dB97B839A252049C0, %fd11;
	setp.ltu.f64 	%p2, %fd1, 0d41E0000000000000;
	@%p2 bra 	$L__BB2_4;
	{ // callseq 2, 0
	.param .b64 param0;
	st.param.f64 	[param0], %fd7;
	.param .align 16 .b8 retval0[16];
	call.uni (retval0), 
	__internal_trig_reduction_slowpathd, 
	(
	param0
	);
	ld.param.f64 	%fd35, [retval0];
	ld.param.b32 	%r11, [retval0+8];
	} // callseq 2
$L__BB2_4:
	add.s32 	%r12, %r11, 1;
$L__BB2_5:
	shl.b32 	%r8, %r12, 6;
	cvt.u64.u32 	%rd1, %r8;
	and.b64  	%rd2, %rd1, 64;
	mov.u64 	%rd3, __cudart_sin_cos_coeffs;
	add.s64 	%rd4, %rd3, %rd2;
	mul.rn.f64 	%fd14, %fd35, %fd35;
	and.b32  	%r9, %r12, 1;
	setp.eq.b32 	%p3, %r9, 1;
	selp.f64 	%fd15, 0dBDA8FF8320FD8164, 0d3DE5DB65F9785EBA, %p3;
	ld.global.nc.v2.f64 	{%fd16, %fd17}, [%rd4];
	fma.rn.f64 	%fd18, %fd15, %fd14, %fd16;
	fma.rn.f64 	%fd19, %fd18, %fd14, %fd17;
	ld.global.nc.v2.f64 	{%fd20, %fd21}, [%rd4+16];
	fma.rn.f64 	%fd22, %fd19, %fd14, %fd20;
	fma.rn.f64 	%fd23, %fd22, %fd14, %fd21;
	ld.global.nc.v2.f64 	{%fd24, %fd25}, [%rd4+32];
	fma.rn.f64 	%fd26, %fd23, %fd14, %fd24;
	fma.rn.f64 	%fd27, %fd26, %fd14, %fd25;
	fma.rn.f64 	%fd28, %fd27, %fd35, %fd35;
	fma.rn.f64 	%fd29, %fd27, %fd14, 0d3FF0000000000000;
	selp.f64 	%fd30, %fd29, %fd28, %p3;
	and.b32  	%r10, %r12, 2;
	setp.eq.s32 	%p4, %r10, 0;
	mov.f64 	%fd31, 0d0000000000000000;
	sub.f64 	%fd32, %fd31, %fd30;
	selp.f64 	%fd33, %fd30, %fd32, %p4;
	st.param.f64 	[func_retval0], %fd33;
	ret;

}
.func  (.param .align 16 .b8 func_retval0[16]) __internal_trig_reduction_slowpathd(
	.param .b64 __internal_trig_reduction_slowpathd_param_0
)
{
	.local .align 8 .b8 	__local_depot3[40];
	.reg .b64 	%SP;
	.reg .b64 	%SPL;
	.reg .pred 	%p<10>;
	.reg .b32 	%r<47>;
	.reg .b64 	%rd<74>;
	.reg .b64 	%fd<5>;

	mov.u64 	%SPL, __local_depot3;
	ld.param.f64 	%fd4, [__internal_trig_reduction_slowpathd_param_0];
	add.u64 	%rd1, %SPL, 0;
	{
	.reg .b32 %temp; 
	mov.b64 	{%temp, %r1}, %fd4;
	}
	shr.u32 	%r2, %r1, 20;
	and.b32  	%r3, %r2, 2047;
	setp.eq.s32 	%p1, %r3, 2047;
	mov.b32 	%r46, 0;
	@%p1 bra 	$L__BB3_9;
	add.s32 	%r20, %r3, -1024;
	mov.b64 	%rd20, %fd4;
	shl.b64 	%rd2, %rd20, 11;
	shr.u32 	%r4, %r20, 6;
	sub.s32 	%r45, 15, %r4;
	sub.s32 	%r21, 19, %r4;
	setp.lt.u32 	%p2, %r20, 128;
	selp.b32 	%r6, 18, %r21, %p2;
	setp.ge.s32 	%p3, %r45, %r6;
	mov.b64 	%rd70, 0;
	@%p3 bra 	$L__BB3_4;
	add.s32 	%r23, %r6, %r4;
	neg.s32 	%r43, %r23;
	or.b64  	%rd3, %rd2, -9223372036854775808;
	mov.b64 	%rd70, 0;
	mov.b32 	%r42, 0;
	mov.u64 	%rd25, __cudart_i2opi_d;
	mov.u32 	%r44, %r45;
$L__BB3_3:
	.pragma "nounroll";
	mul.wide.s32 	%rd22, %r42, 8;
	add.s64 	%rd23, %rd1, %rd22;
	mul.wide.s32 	%rd24, %r44, 8;
	add.s64 	%rd26, %rd25, %rd24;
	ld.global.nc.u64 	%rd27, [%rd26];
	{
	.reg .u32 %r0, %r1, %r2, %r3, %alo, %ahi, %blo, %bhi, %clo, %chi;
	mov.b64 	{%alo,%ahi}, %rd27;
	mov.b64 	{%blo,%bhi}, %rd3;
	mov.b64 	{%clo,%chi}, %rd70;
	mad.lo.cc.u32 	%r0, %alo, %blo, %clo;
	madc.hi.cc.u32 	%r1, %alo, %blo, %chi;
	madc.hi.u32 	%r2, %alo, %bhi, 0;
	mad.lo.cc.u32 	%r1, %alo, %bhi, %r1;
	madc.hi.cc.u32 	%r2, %ahi, %blo, %r2;
	madc.hi.u32 	%r3, %ahi, %bhi, 0;
	mad.lo.cc.u32 	%r1, %ahi, %blo, %r1;
	madc.lo.cc.u32 	%r2, %ahi, %bhi, %r2;
	addc.u32 	%r3, %r3, 0;
	mov.b64 	%rd28, {%r0,%r1};
	mov.b64 	%rd70, {%r2,%r3};
	}
	st.local.u64 	[%rd23], %rd28;
	add.s32 	%r44, %r44, 1;
	add.s32 	%r43, %r43, 1;
	add.s32 	%r42, %r42, 1;
	setp.ne.s32 	%p4, %r43, -15;
	mov.u32 	%r45, %r6;
	@%p4 bra 	$L__BB3_3;
$L__BB3_4:
	cvt.s64.s32 	%rd29, %r45;
	cvt.u64.u32 	%rd30, %r4;
	add.s64 	%rd31, %rd30, %rd29;
	shl.b64 	%rd32, %rd31, 3;
	add.s64 	%rd33, %rd1, %rd32;
	st.local.u64 	[%rd33+-120], %rd70;
	and.b32  	%r15, %r2, 63;
	ld.local.u64 	%rd72, [%rd1+16];
	ld.local.u64 	%rd71, [%rd1+24];
	setp.eq.s32 	%p5, %r15, 0;
	@%p5 bra 	$L__BB3_6;
	shl.b64 	%rd34, %rd71, %r15;
	shr.u64 	%rd35, %rd72, 1;
	xor.b32  	%r24, %r15, 63;
	shr.u64 	%rd36, %rd35, %r24;
	or.b64  	%rd71, %rd34, %rd36;
	ld.local.u64 	%rd37, [%rd1+8];
	shl.b64 	%rd38, %rd72, %r15;
	shr.u64 	%rd39, %rd37, 1;
	shr.u64 	%rd40, %rd39, %r24;
	or.b64  	%rd72, %rd38, %rd40;
$L__BB3_6:
	and.b32  	%r25, %r1, -2147483648;
	shr.u64 	%rd41, %rd71, 62;
	cvt.u32.u64 	%r26, %rd41;
	mov.b64 	{%r27, %r28}, %rd71;
	mov.b64 	{%r29, %r30}, %rd72;
	shf.l.wrap.b32 	%r31, %r30, %r27, 2;
	shf.l.wrap.b32 	%r32, %r27, %r28, 2;
	mov.b64 	%rd42, {%r31, %r32};
	shl.b64 	%rd43, %rd72, 2;
	shr.u64 	%rd44, %rd42, 63;
	cvt.u32.u64 	%r33, %rd44;
	add.s32 	%r34, %r33, %r26;
	setp.eq.s32 	%p6, %r25, 0;
	neg.s32 	%r35, %r34;
	selp.b32 	%r46, %r34, %r35, %p6;
	setp.gt.s64 	%p7, %rd42, -1;
	mov.b64 	%rd45, 0;
	{
	.reg .u32 %r0, %r1, %r2, %r3, %a0, %a1, %a2, %a3, %b0, %b1, %b2, %b3;
	mov.b64 	{%a0,%a1}, %rd45;
	mov.b64 	{%a2,%a3}, %rd45;
	mov.b64 	{%b0,%b1}, %rd43;
	mov.b64 	{%b2,%b3}, %rd42;
	sub.cc.u32 	%r0, %a0, %b0;
	subc.cc.u32 	%r1, %a1, %b1;
	subc.cc.u32 	%r2, %a2, %b2;
	subc.u32 	%r3, %a3, %b3;
	mov.b64 	%rd46, {%r0,%r1};
	mov.b64 	%rd47, {%r2,%r3};
	}
	xor.b32  	%r36, %r25, -2147483648;
	selp.b64 	%rd73, %rd42, %rd47, %p7;
	selp.b64 	%rd14, %rd43, %rd46, %p7;
	selp.b32 	%r17, %r25, %r36, %p7;
	clz.b64 	%r37, %rd73;
	cvt.u64.u32 	%rd15, %r37;
	setp.eq.s32 	%p8, %r37, 0;
	@%p8 bra 	$L__BB3_8;
	cvt.u32.u64 	%r38, %rd15;
	and.b32  	%r39, %r38, 63;
	shl.b64 	%rd48, %rd73, %r39;
	shr.u64 	%rd49, %rd14, 1;
	not.b32 	%r40, %r38;
	and.b32  	%r41, %r40, 63;
	shr.u64 	%rd50, %rd49, %r41;
	or.b64  	%rd73, %rd48, %rd50;
$L__BB3_8:
	mov.b64 	%rd51, -3958705157555305931;
	{
	.reg .u32 %r0, %r1, %r2, %r3, %alo, %ahi, %blo, %bhi;
	mov.b64 	{%alo,%ahi}, %rd73;
	mov.b64 	{%blo,%bhi}, %rd51;
	mul.lo.u32 	%r0, %alo, %blo;
	mul.hi.u32 	%r1, %alo, %blo;
	mad.lo.cc.u32 	%r1, %alo, %bhi, %r1;
	madc.hi.u32 	%r2, %alo, %bhi, 0;
	mad.lo.cc.u32 	%r1, %ahi, %blo, %r1;
	madc.hi.cc.u32 	%r2, %ahi, %blo, %r2;
	madc.hi.u32 	%r3, %ahi, %bhi, 0;
	mad.lo.cc.u32 	%r2, %ahi, %bhi, %r2;
	addc.u32 	%r3, %r3, 0;
	mov.b64 	%rd52, {%r0,%r1};
	mov.b64 	%rd53, {%r2,%r3};
	}
	setp.gt.s64 	%p9, %rd53, 0;
	{
	.reg .u32 %r0, %r1, %r2, %r3, %a0, %a1, %a2, %a3, %b0, %b1, %b2, %b3;
	mov.b64 	{%a0,%a1}, %rd52;
	mov.b64 	{%a2,%a3}, %rd53;
	mov.b64 	{%b0,%b1}, %rd52;
	mov.b64 	{%b2,%b3}, %rd53;
	add.cc.u32 	%r0, %a0, %b0;
	addc.cc.u32 	%r1, %a1, %b1;
	addc.cc.u32 	%r2, %a2, %b2;
	addc.u32 	%r3, %a3, %b3;
	mov.b64 	%rd54, {%r0,%r1};
	mov.b64 	%rd55, {%r2,%r3};
	}
	selp.b64 	%rd56, %rd55, %rd53, %p9;
	selp.s64 	%rd57, -1, 0, %p9;
	sub.s64 	%rd58, %rd57, %rd15;
	cvt.u64.u32 	%rd59, %r17;
	shl.b64 	%rd60, %rd59, 32;
	add.s64 	%rd61, %rd56, 1;
	shr.u64 	%rd62, %rd61, 10;
	add.s64 	%rd63, %rd62, 1;
	shr.u64 	%rd64, %rd63, 1;
	shl.b64 	%rd65, %rd58, 52;
	add.s64 	%rd66, %rd65, %rd64;
	add.s64 	%rd67, %rd66, 4602678819172646912;
	or.b64  	%rd68, %rd67, %rd60;
	mov.b64 	%fd4, %rd68;
$L__BB3_9:
	st.param.f64 	[func_retval0], %fd4;
	st.param.b32 	[func_retval0+8], %r46;
	ret;

}


// ===== COMPILED SASS (sm_100) =====

	.target	sm_100

	.elftype	@"ET_EXEC"


//--------------------- .note.nv.tkinfo           --------------------------
	.section	.note.nv.tkinfo,"",@"SHT_NOTE"
	.sectionflags	@"SHF_NOTE_NV_TKINFO"
	.tkinfo
        /*0018*/ 	.word	0x00000002
        /*0030*/ 	.string	""
        /*0030*/ 	.string	"ptxas"
        /*0030*/ 	.string	"Cuda compilation tools, release 13.0, V13.0.88"
        /*0030*/ 	.string	"Build cuda_13.0.r13.0/compiler.36424714_0"
        /*0030*/ 	.string	"-arch sm_100 -m 64 "



//--------------------- .note.nv.cuinfo           --------------------------
	.section	.note.nv.cuinfo,"",@"SHT_NOTE"
	.sectionflags	@"SHF_NOTE_NV_CUINFO"
        /*0018*/ 	.short	0x0002
        /*001a*/ 	.short	0x0064
        /*001c*/ 	.short	0x0082
	.zero		2


//--------------------- .nv.info                  --------------------------
	.section	.nv.info,"",@"SHT_CUDA_INFO"
	.align	4


	//----- nvinfo : EIATTR_REGCOUNT
	.align		4
        /*0000*/ 	.byte	0x04, 0x2f
        /*0002*/ 	.short	(.L_3 - .L_2)
	.align		4
.L_2:
        /*0004*/ 	.word	index@(_Z3foodi)
        /*0008*/ 	.word	0x0000001e


	//----- nvinfo : EIATTR_FRAME_SIZE
	.align		4
.L_3:
        /*000c*/ 	.byte	0x04, 0x11
        /*000e*/ 	.short	(.L_5 - .L_4)
	.align		4
.L_4:
        /*0010*/ 	.word	index@($_Z3foodi$cos)
        /*0014*/ 	.word	0x00000088


	//----- nvinfo : EIATTR_FRAME_SIZE
	.align		4
.L_5:
        /*0018*/ 	.byte	0x04, 0x11
        /*001a*/ 	.short	(.L_7 - .L_6)
	.align		4
.L_6:
        /*001c*/ 	.word	index@($_Z3foodi$__internal_trig_reduction_slowpathd)
        /*0020*/ 	.word	0x00000088


	//----- nvinfo : EIATTR_FRAME_SIZE
	.align		4
.L_7:
        /*0024*/ 	.byte	0x04, 0x11
        /*0026*/ 	.short	(.L_9 - .L_8)
	.align		4
.L_8:
        /*0028*/ 	.word	index@($_Z3foodi$_Z3bard)
        /*002c*/ 	.word	0x00000088


	//----- nvinfo : EIATTR_FRAME_SIZE
	.align		4
.L_9:
        /*0030*/ 	.byte	0x04, 0x11
        /*0032*/ 	.short	(.L_11 - .L_10)
	.align		4
.L_10:
        /*0034*/ 	.word	index@(_Z3foodi)
        /*0038*/ 	.word	0x00000088


	//----- nvinfo : EIATTR_MIN_STACK_SIZE
	.align		4
.L_11:
        /*003c*/ 	.byte	0x04, 0x12
        /*003e*/ 	.short	(.L_13 - .L_12)
	.align		4
.L_12:
        /*0040*/ 	.word	index@(_Z3foodi)
        /*0044*/ 	.word	0x00000088
.L_13:


//--------------------- .nv.compat                --------------------------
	.section	.nv.compat,"",@"SHT_CUDA_COMPAT_INFO"
	.align	4
        /*0000*/ 	.byte	0x02, 0x09, 0x00, 0x00, 0x02, 0x02, 0x01, 0x00, 0x02, 0x05, 0x05, 0x00, 0x03, 0x07, 0x01, 0x01
        /*0010*/ 	.byte	0x02, 0x03, 0x00, 0x00, 0x02, 0x06, 0x01, 0x00, 0x04, 0x0b, 0x08, 0x00, 0x01, 0x00, 0x00, 0x00
        /*0020*/ 	.byte	0x00, 0x00, 0x00, 0x00


//--------------------- .nv.info._Z3foodi         --------------------------
	.section	.nv.info._Z3foodi,"",@"SHT_CUDA_INFO"
	.sectionflags	@""
	.align	4


	//----- nvinfo : EIATTR_CUDA_API_VERSION
	.align		4
        /*0000*/ 	.byte	0x04, 0x37
        /*0002*/ 	.short	(.L_15 - .L_14)
.L_14:
        /*0004*/ 	.word	0x00000082


	//----- nvinfo : EIATTR_KPARAM_INFO
	.align		4
.L_15:
        /*0008*/ 	.byte	0x04, 0x17
        /*000a*/ 	.short	(.L_17 - .L_16)
.L_16:
        /*000c*/ 	.word	0x00000000
        /*0010*/ 	.short	0x0001
        /*0012*/ 	.short	0x0008
        /*0014*/ 	.byte	0x00, 0xf0, 0x11, 0x00


	//----- nvinfo : EIATTR_KPARAM_INFO
	.align		4
.L_17:
        /*0018*/ 	.byte	0x04, 0x17
        /*001a*/ 	.short	(.L_19 - .L_18)
.L_18:
        /*001c*/ 	.word	0x00000000
        /*0020*/ 	.short	0x0000
        /*0022*/ 	.short	0x0000
        /*0024*/ 	.byte	0x00, 0xf0, 0x21, 0x00


	//----- nvinfo : EIATTR_SPARSE_MMA_MASK
	.align		4
.L_19:
        /*0028*/ 	.byte	0x03, 0x50
        /*002a*/ 	.short	0x0000


	//----- nvinfo : EIATTR_MAXREG_COUNT
	.align		4
        /*002c*/ 	.byte	0x03, 0x1b
        /*002e*/ 	.short	0x00ff


	//----- nvinfo : EIATTR_MERCURY_ISA_VERSION
	.align		4
        /*0030*/ 	.byte	0x03, 0x5f
        /*0032*/ 	.short	0x0101


	//----- nvinfo : EIATTR_VRC_CTA_INIT_COUNT
	.align		4
        /*0034*/ 	.byte	0x02, 0x4a
	.zero		1
	.zero		1


	//----- nvinfo : EIATTR_EXIT_INSTR_OFFSETS
	.align		4
        /*0038*/ 	.byte	0x04, 0x1c
        /*003a*/ 	.short	(.L_21 - .L_20)


	//   ....[0]....
.L_20:
        /*003c*/ 	.word	0x000000d0


	//----- nvinfo : EIATTR_CRS_STACK_SIZE
	.align		4
.L_21:
        /*0040*/ 	.byte	0x04, 0x1e
        /*0042*/ 	.short	(.L_23 - .L_22)
.L_22:
        /*0044*/ 	.word	0x00000000


	//----- nvinfo : EIATTR_CBANK_PARAM_SIZE
	.align		4
.L_23:
        /*0048*/ 	.byte	0x03, 0x19
        /*004a*/ 	.short	0x000c


	//----- nvinfo : EIATTR_PARAM_CBANK
	.align		4
        /*004c*/ 	.byte	0x04, 0x0a
        /*004e*/ 	.short	(.L_25 - .L_24)
	.align		4
.L_24:
        /*0050*/ 	.word	index@(.nv.constant0._Z3foodi)
        /*0054*/ 	.short	0x0380
        /*0056*/ 	.short	0x000c


	//----- nvinfo : EIATTR_SW_WAR
	.align		4
.L_25:
        /*0058*/ 	.byte	0x04, 0x36
        /*005a*/ 	.short	(.L_27 - .L_26)
.L_26:
        /*005c*/ 	.word	0x00000008
.L_27:


//--------------------- .nv.callgraph             --------------------------
	.section	.nv.callgraph,"",@"SHT_CUDA_CALLGRAPH"
	.align	4
	.sectionentsize	8
	.align		4
        /*0000*/ 	.word	0x00000000
	.align		4
        /*0004*/ 	.word	0xffffffff
	.align		4
        /*0008*/ 	.word	0x00000000
	.align		4
        /*000c*/ 	.word	0xfffffffe
	.align		4
        /*0010*/ 	.word	0x00000000
	.align		4
        /*0014*/ 	.word	0xfffffffd
	.align		4
        /*0018*/ 	.word	0x00000000
	.align		4
        /*001c*/ 	.word	0xfffffffc


//--------------------- .nv.constant4             --------------------------
	.section	.nv.constant4,"a",@progbits
	.align	8
	.align		8
.nv.constant4:
        /*0000*/ 	.dword	__cudart_i2opi_d
	.align		8
        /*0008*/ 	.dword	__cudart_sin_cos_coeffs


//--------------------- .text._Z3foodi            --------------------------
	.section	.text._Z3foodi,"ax",@progbits
	.align	128
        .global         _Z3foodi
        .type           _Z3foodi,@function
        .size           _Z3foodi,(.L_x_17 - _Z3foodi)
        .other          _Z3foodi,@"STO_CUDA_ENTRY STV_DEFAULT"
_Z3foodi:
.text._Z3foodi:
[----:B------:R-:W0:Y:S01]  /*0000*/  LDC R1, c[0x0][0x37c] ;  /* 0x0000df00ff017b82 */ /* 0x000e220000000800 */
[----:B------:R-:W1:Y:S01]  /*0010*/  LDCU UR4, c[0x0][0x388] ;  /* 0x00007100ff0477ac */ /* 0x000e620008000800 */
[----:B------:R-:W-:Y:S01]  /*0020*/  IMAD.MOV.U32 R3, RZ, RZ, RZ ;  /* 0x000000ffff037224 */ /* 0x000fe200078e00ff */
[----:B------:R-:W-:Y:S01]  /*0030*/  MOV R20, 0xd0 ;  /* 0x000000d000147802 */ /* 0x000fe20000000f00 */
[----:B------:R-:W-:Y:S01]  /*0040*/  IMAD.MOV.U32 R21, RZ, RZ, 0x0 ;  /* 0x00000000ff157424 */ /* 0x000fe200078e00ff */
[----:B------:R-:W2:Y:S01]  /*0050*/  LDCU.64 UR6, c[0x0][0x380] ;  /* 0x00007000ff0677ac */ /* 0x000ea20008000a00 */
[----:B-1----:R-:W-:-:S03]  /*0060*/  UISETP.NE.AND UP0, UPT, UR4, URZ, UPT ;  /* 0x000000ff0400728c */ /* 0x002fc6000bf05270 */
[----:B------:R-:W-:Y:S01]  /*0070*/  UMOV UR4, 0x1190 ;  /* 0x0000119000047882 */ /* 0x000fe20000000000 */
[----:B--2---:R-:W-:Y:S02]  /*0080*/  IMAD.U32 R4, RZ, RZ, UR6 ;  /* 0x00000006ff047e24 */ /* 0x004fe4000f8e00ff */
[----:B------:R-:W-:-:S05]  /*0090*/  IMAD.U32 R5, RZ, RZ, UR7 ;  /* 0x00000007ff057e24 */ /* 0x000fca000f8e00ff */
[----:B------:R-:W-:Y:S02]  /*00a0*/  @!UP0 UMOV UR4, 0xe0 ;  /* 0x000000e000048882 */ /* 0x000fe40000000000 */
[----:B------:R-:W-:-:S07]  /*00b0*/  IMAD.U32 R2, RZ, RZ, UR4 ;  /* 0x00000004ff027e24 */ /* 0x000fce000f8e00ff */
[----:B0-----:R-:W-:Y:S05]  /*00c0*/  CALL.REL.NOINC R2 `(_Z3foodi) ;  /* 0xfffffffc02cc7344 */ /* 0x001fea0003c3ffff */
[----:B------:R-:W-:Y:S05]  /*00d0*/  EXIT ;  /* 0x000000000000794d */ /* 0x000fea0003800000 */
        .type           $_Z3foodi$_Z3bard,@function
        .size           $_Z3foodi$_Z3bard,($_Z3foodi$__internal_trig_reduction_slowpathd - $_Z3foodi$_Z3bard)
$_Z3foodi$_Z3bard:
[----:B------:R-:W-:Y:S02]  /*00e0*/  VIADD R1, R1, 0xffffffc8 ;  /* 0xffffffc801017836 */ /* 0x000fe40000000000 */
[----:B------:R-:W-:Y:S02]  /*00f0*/  IMAD.MOV.U32 R9, RZ, RZ, R5 ;  /* 0x000000ffff097224 */ /* 0x000fe400078e0005 */
[----:B------:R-:W-:Y:S01]  /*0100*/  IMAD.MOV.U32 R8, RZ, RZ, R4 ;  /* 0x000000ffff087224 */ /* 0x000fe200078e0004 */
[----:B------:R-:W-:Y:S04]  /*0110*/  STL [R1+0x30], R27 ;  /* 0x0000301b01007387 */ /* 0x000fe80000100800 */
        /* <DEDUP_REMOVED lines=11> */
[----:B------:R0:W-:Y:S02]  /*01d0*/  STL [R1], R2 ;  /* 0x0000000201007387 */ /* 0x0001e40000100800 */
[----:B0-----:R-:W0:Y:S05]  /*01e0*/  BMOV.32.CLEAR R2, B6 ;  /* 0x0000000006027355 */ /* 0x001e2a0000100000 */
[----:B------:R-:W1:Y:S01]  /*01f0*/  LDC.64 R16, c[0x0][0x358] ;  /* 0x0000d600ff107b82 */ /* 0x000e620000000a00 */
[----:B------:R-:W-:Y:S01]  /*0200*/  DSETP.NEU.AND P0, PT, |R8|, +INF , PT ;  /* 0x7ff000000800742a */ /* 0x000fe20003f0d200 */
[----:B------:R-:W-:-:S13]  /*0210*/  BSSY.RECONVERGENT B6, `(.L_x_0) ;  /* 0x0000019000067945 */ /* 0x000fda0003800200 */
[----:B------:R-:W-:Y:S01]  /*0220*/  @!P0 DMUL R4, RZ, R8 ;  /* 0x00000008ff048228 */ /* 0x000fe20000000000 */
[----:B------:R-:W-:Y:S01]  /*0230*/  @!P0 IMAD.MOV.U32 R6, RZ, RZ, RZ ;  /* 0x000000ffff068224 */ /* 0x000fe200078e00ff */
[----:B0-----:R-:W-:Y:S09]  /*0240*/  @!P0 BRA `(.L_x_1) ;  /* 0x0000000000548947 */ /* 0x001ff20003800000 */
[----:B------:R-:W-:Y:S01]  /*0250*/  UMOV UR4, 0x6dc9c883 ;  /* 0x6dc9c88300047882 */ /* 0x000fe20000000000 */
[----:B------:R-:W-:Y:S01]  /*0260*/  UMOV UR5, 0x3fe45f30 ;  /* 0x3fe45f3000057882 */ /* 0x000fe20000000000 */
[C---:B------:R-:W-:Y:S02]  /*0270*/  DSETP.GE.AND P0, PT, |R8|.reuse, 2.14748364800000000000e+09, PT ;  /* 0x41e000000800742a */ /* 0x040fe40003f06200 */
[----:B------:R-:W-:Y:S01]  /*0280*/  DMUL R6, R8, UR4 ;  /* 0x0000000408067c28 */ /* 0x000fe20008000000 */
[----:B------:R-:W-:Y:S01]  /*0290*/  UMOV UR4, 0x54442d18 ;  /* 0x54442d1800047882 */ /* 0x000fe20000000000 */
[----:B------:R-:W-:-:S08]  /*02a0*/  UMOV UR5, 0x3ff921fb ;  /* 0x3ff921fb00057882 */ /* 0x000fd00000000000 */
[----:B------:R-:W0:Y:S08]  /*02b0*/  F2I.F64 R6, R6 ;  /* 0x0000000600067311 */ /* 0x000e300000301100 */
[----:B0-----:R-:W0:Y:S02]  /*02c0*/  I2F.F64 R4, R6 ;  /* 0x0000000600047312 */ /* 0x001e240000201c00 */
[----:B0-----:R-:W-:Y:S01]  /*02d0*/  DFMA R10, R4, -UR4, R8 ;  /* 0x80000004040a7c2b */ /* 0x001fe20008000008 */
[----:B------:R-:W-:Y:S01]  /*02e0*/  UMOV UR4, 0x33145c00 ;  /* 0x33145c0000047882 */ /* 0x000fe20000000000 */
[----:B------:R-:W-:-:S06]  /*02f0*/  UMOV UR5, 0x3c91a626 ;  /* 0x3c91a62600057882 */ /* 0x000fcc0000000000 */
[----:B------:R-:W-:Y:S01]  /*0300*/  DFMA R10, R4, -UR4, R10 ;  /* 0x80000004040a7c2b */ /* 0x000fe2000800000a */
[----:B------:R-:W-:Y:S01]  /*0310*/  UMOV UR4, 0x252049c0 ;  /* 0x252049c000047882 */ /* 0x000fe20000000000 */
[----:B------:R-:W-:-:S06]  /*0320*/  UMOV UR5, 0x397b839a ;  /* 0x397b839a00057882 */ /* 0x000fcc0000000000 */
[----:B------:R-:W-:Y:S01]  /*0330*/  DFMA R4, R4, -UR4, R10 ;  /* 0x8000000404047c2b */ /* 0x000fe2000800000a */
[----:B------:R-:W-:Y:S10]  /*0340*/  @!P0 BRA `(.L_x_1) ;  /* 0x0000000000148947 */ /* 0x000ff40003800000 */
[----:B------:R-:W-:Y:S01]  /*0350*/  IMAD.MOV.U32 R4, RZ, RZ, R8 ;  /* 0x000000ffff047224 */ /* 0x000fe200078e0008 */
[----:B------:R-:W-:Y:S01]  /*0360*/  MOV R20, 0x3a0 ;  /* 0x000003a000147802 */ /* 0x000fe20000000f00 */
[----:B------:R-:W-:Y:S02]  /*0370*/  IMAD.MOV.U32 R5, RZ, RZ, R9 ;  /* 0x000000ffff057224 */ /* 0x000fe400078e0009 */
[----:B------:R-:W-:-:S07]  /*0380*/  IMAD.MOV.U32 R21, RZ, RZ, 0x0 ;  /* 0x00000000ff157424 */ /* 0x000fce00078e00ff */
[----:B-1----:R-:W-:Y:S05]  /*0390*/  CALL.REL.NOINC `($_Z3foodi$__internal_trig_reduction_slowpathd) ;  /* 0x0000000000c87944 */ /* 0x002fea0003c00000 */
.L_x_1:
[----:B------:R-:W-:Y:S05]  /*03a0*/  BSYNC.RECONVERGENT B6 ;  /* 0x0000000000067941 */ /* 0x000fea0003800200 */
.L_x_0:
[----:B------:R-:W0:Y:S01]  /*03b0*/  LDCU.64 UR4, c[0x4][0x8] ;  /* 0x01000100ff0477ac */ /* 0x000e220008000a00 */
[----:B------:R-:W-:Y:S01]  /*03c0*/  IMAD.SHL.U32 R0, R6, 0x40, RZ ;  /* 0x0000004006007824 */ /* 0x000fe200078e00ff */
[----:B-1----:R-:W-:Y:S01]  /*03d0*/  R2UR UR6, R16 ;  /* 0x00000000100672ca */ /* 0x002fe200000e0000 */
[----:B------:R-:W2:Y:S01]  /*03e0*/  LDL R20, [R1+0x14] ;  /* 0x0000140001147983 */ /* 0x000ea20000100800 */
[----:B------:R-:W-:Y:S02]  /*03f0*/  R2UR UR7, R17 ;  /* 0x00000000110772ca */ /* 0x000fe400000e0000 */
[----:B------:R-:W-:Y:S01]  /*0400*/  LOP3.LUT R0, R0, 0x40, RZ, 0xc0, !PT ;  /* 0x0000004000007812 */ /* 0x000fe200078ec0ff */
[----:B------:R-:W2:Y:S03]  /*0410*/  LDL R21, [R1+0x18] ;  /* 0x0000180001157983 */ /* 0x000ea60000100800 */
[----:B0-----:R-:W-:-:S05]  /*0420*/  IADD3 R22, P0, PT, R0, UR4, RZ ;  /* 0x0000000400167c10 */ /* 0x001fca000ff1e0ff */
[----:B------:R-:W-:Y:S01]  /*0430*/  IMAD.X R23, RZ, RZ, UR5, P0 ;  /* 0x00000005ff177e24 */ /* 0x000fe200080e06ff */
[----:B------:R-:W-:-:S04]  /*0440*/  R2UR UR4, R16 ;  /* 0x00000000100472ca */ /* 0x000fc800000e0000 */
[----:B------:R-:W3:Y:S01]  /*0450*/  LDG.E.128.CONSTANT R12, desc[UR6][R22.64] ;  /* 0x00000006160c7981 */ /* 0x000ee2000c1e9d00 */
[----:B------:R-:W-:-:S13]  /*0460*/  R2UR UR5, R17 ;  /* 0x00000000110572ca */ /* 0x000fda00000e0000 */
[----:B------:R-:W4:Y:S04]  /*0470*/  LDG.E.128.CONSTANT R8, desc[UR4][R22.64+0x10] ;  /* 0x0000100416087981 */ /* 0x000f28000c1e9d00 */
[----:B------:R-:W5:Y:S01]  /*0480*/  LDG.E.128.CONSTANT R16, desc[UR4][R22.64+0x20] ;  /* 0x0000200416107981 */ /* 0x000f62000c1e9d00 */
[----:B------:R-:W-:Y:S01]  /*0490*/  LOP3.LUT R0, R6, 0x1, RZ, 0xc0, !PT ;  /* 0x0000000106007812 */ /* 0x000fe200078ec0ff */
[----:B------:R-:W-:Y:S01]  /*04a0*/  IMAD.MOV.U32 R26, RZ, RZ, 0x20fd8164 ;  /* 0x20fd8164ff1a7424 */ /* 0x000fe200078e00ff */
[----:B------:R-:W-:Y:S01]  /*04b0*/  DMUL R24, R4, R4 ;  /* 0x0000000404187228 */ /* 0x000fe20000000000 */
[----:B------:R0:W-:Y:S05]  /*04c0*/  BMOV.32 B6, R2 ;  /* 0x0000000206007356 */ /* 0x0001ea0000000000 */
[----:B------:R-:W-:Y:S01]  /*04d0*/  ISETP.NE.U32.AND P0, PT, R0, 0x1, PT ;  /* 0x000000010000780c */ /* 0x000fe20003f05070 */
[----:B------:R-:W-:Y:S01]  /*04e0*/  IMAD.MOV.U32 R0, RZ, RZ, 0x3da8ff83 ;  /* 0x3da8ff83ff007424 */ /* 0x000fe200078e00ff */
[----:B------:R-:W2:Y:S02]  /*04f0*/  LDL R22, [R1+0x1c] ;  /* 0x00001c0001167983 */ /* 0x000ea40000100800 */
[----:B------:R-:W-:-:S02]  /*0500*/  FSEL R26, R26, -8.06006814911005101289e+34, !P0 ;  /* 0xf9785eba1a1a7808 */ /* 0x000fc40004000000 */
[----:B------:R-:W-:Y:S01]  /*0510*/  FSEL R27, -R0, 0.11223486810922622681, !P0 ;  /* 0x3de5db65001b7808 */ /* 0x000fe20004000100 */
[----:B0-----:R-:W2:Y:S04]  /*0520*/  LDL R2, [R1] ;  /* 0x0000000001027983 */ /* 0x001ea80000100800 */
[----:B------:R-:W2:Y:S01]  /*0530*/  LDL R23, [R1+0x20] ;  /* 0x0000200001177983 */ /* 0x000ea20000100800 */
[----:B---3--:R-:W-:-:S03]  /*0540*/  DFMA R12, R24, R26, R12 ;  /* 0x0000001a180c722b */ /* 0x008fc6000000000c */
[----:B------:R-:W2:Y:S04]  /*0550*/  LDL R26, [R1+0x2c] ;  /* 0x00002c00011a7983 */ /* 0x000ea80000100800 */
[----:B------:R-:W2:Y:S01]  /*0560*/  LDL R27, [R1+0x30] ;  /* 0x00003000011b7983 */ /* 0x000ea20000100800 */
[----:B------:R-:W-:-:S08]  /*0570*/  DFMA R12, R24, R12, R14 ;  /* 0x0000000c180c722b */ /* 0x000fd0000000000e */
[----:B----4-:R-:W-:-:S08]  /*0580*/  DFMA R8, R24, R12, R8 ;  /* 0x0000000c1808722b */ /* 0x010fd00000000008 */
[----:B------:R-:W-:-:S08]  /*0590*/  DFMA R8, R24, R8, R10 ;  /* 0x000000081808722b */ /* 0x000fd0000000000a */
[C---:B-----5:R-:W-:Y:S01]  /*05a0*/  DFMA R8, R24.reuse, R8, R16 ;  /* 0x000000081808722b */ /* 0x060fe20000000010 */
[----:B------:R-:W2:Y:S04]  /*05b0*/  LDL R16, [R1+0x4] ;  /* 0x0000040001107983 */ /* 0x000ea80000100800 */
[----:B------:R-:W2:Y:S03]  /*05c0*/  LDL R17, [R1+0x8] ;  /* 0x0000080001117983 */ /* 0x000ea60000100800 */
[----:B------:R-:W-:Y:S01]  /*05d0*/  DFMA R8, R24, R8, R18 ;  /* 0x000000081808722b */ /* 0x000fe20000000012 */
[----:B------:R-:W2:Y:S04]  /*05e0*/  LDL R18, [R1+0xc] ;  /* 0x00000c0001127983 */ /* 0x000ea80000100800 */
[----:B------:R-:W2:Y:S03]  /*05f0*/  LDL R19, [R1+0x10] ;  /* 0x0000100001137983 */ /* 0x000ea60000100800 */
[----:B------:R-:W-:-:S02]  /*0600*/  DFMA R4, R8, R4, R4 ;  /* 0x000000040804722b */ /* 0x000fc40000000004 */
[----:B------:R-:W-:Y:S01]  /*0610*/  DFMA R8, R24, R8, 1 ;  /* 0x3ff000001808742b */ /* 0x000fe20000000008 */
[----:B------:R-:W2:Y:S04]  /*0620*/  LDL R24, [R1+0x24] ;  /* 0x0000240001187983 */ /* 0x000ea80000100800 */
[----:B------:R0:W2:Y:S05]  /*0630*/  LDL R25, [R1+0x28] ;  /* 0x0000280001197983 */ /* 0x0000aa0000100800 */
[----:B------:R-:W-:-:S02]  /*0640*/  FSEL R8, R8, R4, !P0 ;  /* 0x0000000408087208 */ /* 0x000fc40004000000 */
[----:B------:R-:W-:Y:S02]  /*0650*/  FSEL R9, R9, R5, !P0 ;  /* 0x0000000509097208 */ /* 0x000fe40004000000 */
[----:B------:R-:W-:-:S04]  /*0660*/  LOP3.LUT P0, RZ, R6, 0x2, RZ, 0xc0, !PT ;  /* 0x0000000206ff7812 */ /* 0x000fc8000780c0ff */
[----:B------:R-:W-:Y:S01]  /*0670*/  DADD R4, RZ, -R8 ;  /* 0x00000000ff047229 */ /* 0x000fe20000000808 */
[----:B0-----:R-:W-:-:S09]  /*0680*/  VIADD R1, R1, 0x38 ;  /* 0x0000003801017836 */ /* 0x001fd20000000000 */
[----:B------:R-:W-:Y:S02]  /*0690*/  FSEL R4, R8, R4, !P0 ;  /* 0x0000000408047208 */ /* 0x000fe40004000000 */
[----:B------:R-:W-:Y:S01]  /*06a0*/  FSEL R5, R9, R5, !P0 ;  /* 0x0000000509057208 */ /* 0x000fe20004000000 */
[----:B--2---:R-:W-:Y:S06]  /*06b0*/  RET.REL.NODEC R20 `(_Z3foodi) ;  /* 0xfffffff814507950 */ /* 0x004fec0003c3ffff */
        .type           $_Z3foodi$__internal_trig_reduction_slowpathd,@function
        .size           $_Z3foodi$__internal_trig_reduction_slowpathd,($_Z3foodi$cos - $_Z3foodi$__internal_trig_reduction_slowpathd)
$_Z3foodi$__internal_trig_reduction_slowpathd:
[----:B------:R-:W-:-:S05]  /*06c0*/  VIADD R1, R1, 0xffffffb0 ;  /* 0xffffffb001017836 */ /* 0x000fca0000000000 */
        /* <DEDUP_REMOVED lines=8> */
[----:B------:R0:W-:Y:S01]  /*0750*/  STL [R1+0x28], R2 ;  /* 0x0000280201007387 */ /* 0x0001e20000100800 */
[----:B------:R-:W-:Y:S01]  /*0760*/  SHF.R.U32.HI R0, RZ, 0x14, R5 ;  /* 0x00000014ff007819 */ /* 0x000fe20000011605 */
[----:B------:R-:W-:Y:S01]  /*0770*/  BSSY.RECONVERGENT B0, `(.L_x_2) ;  /* 0x0000096000007945 */ /* 0x000fe20003800200 */
[----:B------:R-:W-:-:S02]  /*0780*/  IMAD.MOV.U32 R6, RZ, RZ, RZ ;  /* 0x000000ffff067224 */ /* 0x000fc400078e00ff */
[----:B0-----:R-:W-:-:S04]  /*0790*/  LOP3.LUT R2, R0, 0x7ff, RZ, 0xc0, !PT ;  /* 0x000007ff00027812 */ /* 0x001fc800078ec0ff */
[----:B------:R-:W-:-:S13]  /*07a0*/  ISETP.NE.AND P0, PT, R2, 0x7ff, PT ;  /* 0x000007ff0200780c */ /* 0x000fda0003f05270 */
[----:B------:R-:W-:Y:S05]  /*07b0*/  @!P0 BRA `(.L_x_3) ;  /* 0x0000000800448947 */ /* 0x000fea0003800000 */
[----:B------:R-:W-:Y:S01]  /*07c0*/  VIADD R2, R2, 0xfffffc00 ;  /* 0xfffffc0002027836 */ /* 0x000fe20000000000 */
[----:B------:R-:W-:Y:S01]  /*07d0*/  BSSY.RECONVERGENT B1, `(.L_x_4) ;  /* 0x000002e000017945 */ /* 0x000fe20003800200 */
[----:B------:R-:W-:-:S03]  /*07e0*/  CS2R R22, SRZ ;  /* 0x0000000000167805 */ /* 0x000fc6000001ff00 */
[----:B------:R-:W-:Y:S02]  /*07f0*/  SHF.R.U32.HI R8, RZ, 0x6, R2 ;  /* 0x00000006ff087819 */ /* 0x000fe40000011602 */
[----:B------:R-:W-:Y:S02]  /*0800*/  ISETP.GE.U32.AND P0, PT, R2, 0x80, PT ;  /* 0x000000800200780c */ /* 0x000fe40003f06070 */
[C---:B------:R-:W-:Y:S02]  /*0810*/  IADD3 R2, PT, PT, -R8.reuse, 0x13, RZ ;  /* 0x0000001308027810 */ /* 0x040fe40007ffe1ff */
[----:B------:R-:W-:Y:S02]  /*0820*/  IADD3 R7, PT, PT, -R8, 0xf, RZ ;  /* 0x0000000f08077810 */ /* 0x000fe40007ffe1ff */
[----:B------:R-:W-:-:S04]  /*0830*/  SEL R16, R2, 0x12, P0 ;  /* 0x0000001202107807 */ /* 0x000fc80000000000 */
[----:B------:R-:W-:-:S13]  /*0840*/  ISETP.GE.AND P0, PT, R7, R16, PT ;  /* 0x000000100700720c */ /* 0x000fda0003f06270 */
[----:B------:R-:W-:Y:S05]  /*0850*/  @P0 BRA `(.L_x_5) ;  /* 0x0000000000940947 */ /* 0x000fea0003800000 */
[----:B------:R-:W0:Y:S01]  /*0860*/  LDC.64 R14, c[0x0][0x358] ;  /* 0x0000d600ff0e7b82 */ /* 0x000e220000000a00 */
[C---:B------:R-:W-:Y:S01]  /*0870*/  SHF.L.U64.HI R6, R4.reuse, 0xb, R5 ;  /* 0x0000000b04067819 */ /* 0x040fe20000010205 */
[----:B------:R-:W-:Y:S01]  /*0880*/  BSSY.RECONVERGENT B2, `(.L_x_6) ;  /* 0x0000021000027945 */ /* 0x000fe20003800200 */
[----:B------:R-:W-:Y:S01]  /*0890*/  IMAD.SHL.U32 R17, R4, 0x800, RZ ;  /* 0x0000080004117824 */ /* 0x000fe200078e00ff */
[----:B------:R-:W-:Y:S01]  /*08a0*/  IADD3 R4, PT, PT, RZ, -R8, -R16 ;  /* 0x80000008ff047210 */ /* 0x000fe20007ffe810 */
[----:B------:R-:W-:Y:S01]  /*08b0*/  IMAD.MOV.U32 R9, RZ, RZ, R7 ;  /* 0x000000ffff097224 */ /* 0x000fe200078e0007 */
[----:B------:R-:W-:Y:S01]  /*08c0*/  CS2R R22, SRZ ;  /* 0x0000000000167805 */ /* 0x000fe2000001ff00 */
[----:B------:R-:W-:Y:S01]  /*08d0*/  IMAD.MOV.U32 R12, RZ, RZ, RZ ;  /* 0x000000ffff0c7224 */ /* 0x000fe200078e00ff */
[----:B------:R-:W1:Y:S01]  /*08e0*/  LDC.64 R2, c[0x4][RZ] ;  /* 0x01000000ff027b82 */ /* 0x000e620000000a00 */
[----:B------:R-:W-:-:S07]  /*08f0*/  LOP3.LUT R19, R6, 0x80000000, RZ, 0xfc, !PT ;  /* 0x8000000006137812 */ /* 0x000fce00078efcff */
.L_x_7:
[----:B0-----:R-:W-:Y:S01]  /*0900*/  R2UR UR4, R14 ;  /* 0x000000000e0472ca */ /* 0x001fe200000e0000 */
[----:B-1----:R-:W-:Y:S01]  /*0910*/  IMAD.WIDE R6, R9, 0x8, R2 ;  /* 0x0000000809067825 */ /* 0x002fe200078e0202 */
[----:B------:R-:W-:-:S13]  /*0920*/  R2UR UR5, R15 ;  /* 0x000000000f0572ca */ /* 0x000fda00000e0000 */
[----:B------:R-:W2:Y:S01]  /*0930*/  LDG.E.64.CONSTANT R6, desc[UR4][R6.64] ;  /* 0x0000000406067981 */ /* 0x000ea2000c1e9b00 */
[----:B------:R-:W-:Y:S02]  /*0940*/  VIADD R4, R4, 0x1 ;  /* 0x0000000104047836 */ /* 0x000fe40000000000 */
[----:B------:R-:W-:Y:S02]  /*0950*/  VIADD R9, R9, 0x1 ;  /* 0x0000000109097836 */ /* 0x000fe40000000000 */
[----:B--2---:R-:W-:-:S04]  /*0960*/  IMAD.WIDE.U32 R10, P2, R6, R17, R22 ;  /* 0x00000011060a7225 */ /* 0x004fc80007840016 */
[----:B------:R-:W-:Y:S02]  /*0970*/  IMAD R13, R6, R19, RZ ;  /* 0x00000013060d7224 */ /* 0x000fe400078e02ff */
[CC--:B------:R-:W-:Y:S02]  /*0980*/  IMAD R18, R7.reuse, R17.reuse, RZ ;  /* 0x0000001107127224 */ /* 0x0c0fe400078e02ff */
[----:B------:R-:W-:Y:S01]  /*0990*/  IMAD.HI.U32 R23, R7, R17, RZ ;  /* 0x0000001107177227 */ /* 0x000fe200078e00ff */
[----:B------:R-:W-:-:S03]  /*09a0*/  IADD3 R11, P0, PT, R13, R11, RZ ;  /* 0x0000000b0d0b7210 */ /* 0x000fc60007f1e0ff */
[----:B------:R-:W-:Y:S01]  /*09b0*/  IMAD R13, R12, 0x8, R1 ;  /* 0x000000080c0d7824 */ /* 0x000fe200078e0201 */
[----:B------:R-:W-:Y:S01]  /*09c0*/  IADD3 R11, P1, PT, R18, R11, RZ ;  /* 0x0000000b120b7210 */ /* 0x000fe20007f3e0ff */
[----:B------:R-:W-:-:S04]  /*09d0*/  IMAD.HI.U32 R18, R6, R19, RZ ;  /* 0x0000001306127227 */ /* 0x000fc800078e00ff */
[----:B------:R-:W-:Y:S01]  /*09e0*/  IMAD.X R6, RZ, RZ, R18, P2 ;  /* 0x000000ffff067224 */ /* 0x000fe200010e0612 */
[----:B------:R2:W-:Y:S01]  /*09f0*/  STL.64 [R13], R10 ;  /* 0x0000000a0d007387 */ /* 0x0005e20000100a00 */
[----:B------:R-:W-:-:S03]  /*0a00*/  IMAD.HI.U32 R18, R7, R19, RZ ;  /* 0x0000001307127227 */ /* 0x000fc600078e00ff */
[----:B------:R-:W-:Y:S01]  /*0a10*/  IADD3.X R6, P0, PT, R23, R6, RZ, P0, !PT ;  /* 0x0000000617067210 */ /* 0x000fe2000071e4ff */
[----:B------:R-:W-:Y:S02]  /*0a20*/  IMAD R7, R7, R19, RZ ;  /* 0x0000001307077224 */ /* 0x000fe400078e02ff */
[----:B------:R-:W-:-:S03]  /*0a30*/  VIADD R12, R12, 0x1 ;  /* 0x000000010c0c7836 */ /* 0x000fc60000000000 */
[----:B------:R-:W-:Y:S01]  /*0a40*/  IADD3.X R22, P1, PT, R7, R6, RZ, P1, !PT ;  /* 0x0000000607167210 */ /* 0x000fe20000f3e4ff */
[----:B------:R-:W-:Y:S01]  /*0a50*/  IMAD.X R6, RZ, RZ, R18, P0 ;  /* 0x000000ffff067224 */ /* 0x000fe200000e0612 */
[----:B------:R-:W-:-:S03]  /*0a60*/  ISETP.NE.AND P0, PT, R4, -0xf, PT ;  /* 0xfffffff10400780c */ /* 0x000fc60003f05270 */
[----:B------:R-:W-:-:S10]  /*0a70*/  IMAD.X R23, RZ, RZ, R6, P1 ;  /* 0x000000ffff177224 */ /* 0x000fd400008e0606 */
[----:B--2---:R-:W-:Y:S05]  /*0a80*/  @P0 BRA `(.L_x_7) ;  /* 0xfffffffc009c0947 */ /* 0x004fea000383ffff */
[----:B------:R-:W-:Y:S05]  /*0a90*/  BSYNC.RECONVERGENT B2 ;  /* 0x0000000000027941 */ /* 0x000fea0003800200 */
.L_x_6:
[----:B------:R-:W-:-:S07]  /*0aa0*/  IMAD.MOV.U32 R7, RZ, RZ, R16 ;  /* 0x000000ffff077224 */ /* 0x000fce00078e0010 */
.L_x_5:
[----:B------:R-:W-:Y:S05]  /*0ab0*/  BSYNC.RECONVERGENT B1 ;  /* 0x0000000000017941 */ /* 0x000fea0003800200 */
.L_x_4:
[----:B------:R-:W-:Y:S01]  /*0ac0*/  LOP3.LUT P0, R27, R0, 0x3f, RZ, 0xc0, !PT ;  /* 0x0000003f001b7812 */ /* 0x000fe2000780c0ff */
[----:B------:R-:W-:-:S04]  /*0ad0*/  IMAD.IADD R0, R8, 0x1, R7 ;  /* 0x0000000108007824 */ /* 0x000fc800078e0207 */
[----:B------:R-:W-:-:S05]  /*0ae0*/  IMAD.U32 R25, R0, 0x8, R1 ;  /* 0x0000000800197824 */ /* 0x000fca00078e0001 */
[----:B------:R0:W-:Y:S04]  /*0af0*/  STL.64 [R25+-0x78], R22 ;  /* 0xffff881619007387 */ /* 0x0001e80000100a00 */
[----:B------:R-:W2:Y:S04]  /*0b00*/  @P0 LDL.64 R8, [R1+0x8] ;  /* 0x0000080001080983 */ /* 0x000ea80000100a00 */
[----:B------:R-:W3:Y:S04]  /*0b10*/  LDL.64 R18, [R1+0x10] ;  /* 0x0000100001127983 */ /* 0x000ee80000100a00 */
[----:B------:R-:W4:Y:S01]  /*0b20*/  LDL.64 R2, [R1+0x18] ;  /* 0x0000180001027983 */ /* 0x000f220000100a00 */
[----:B------:R-:W-:Y:S01]  /*0b30*/  @P0 LOP3.LUT R0, R27, 0x3f, RZ, 0x3c, !PT ;  /* 0x0000003f1b000812 */ /* 0x000fe200078e3cff */
[----:B------:R-:W-:Y:S01]  /*0b40*/  BSSY.RECONVERGENT B1, `(.L_x_8) ;  /* 0x0000034000017945 */ /* 0x000fe20003800200 */
[----:B--2---:R-:W-:-:S02]  /*0b50*/  @P0 SHF.R.U64 R7, R8, 0x1, R9 ;  /* 0x0000000108070819 */ /* 0x004fc40000001209 */
[----:B------:R-:W-:Y:S02]  /*0b60*/  @P0 SHF.R.U32.HI R9, RZ, 0x1, R9 ;  /* 0x00000001ff090819 */ /* 0x000fe40000011609 */
[CC--:B---3--:R-:W-:Y:S02]  /*0b70*/  @P0 SHF.L.U32 R11, R18.reuse, R27.reuse, RZ ;  /* 0x0000001b120b0219 */ /* 0x0c8fe400000006ff */
[----:B------:R-:W-:Y:S02]  /*0b80*/  @P0 SHF.R.U64 R4, R7, R0, R9 ;  /* 0x0000000007040219 */ /* 0x000fe40000001209 */
[--C-:B------:R-:W-:Y:S02]  /*0b90*/  @P0 SHF.R.U32.HI R17, RZ, 0x1, R19.reuse ;  /* 0x00000001ff110819 */ /* 0x100fe40000011613 */
[C-C-:B------:R-:W-:Y:S02]  /*0ba0*/  @P0 SHF.R.U64 R15, R18.reuse, 0x1, R19.reuse ;  /* 0x00000001120f0819 */ /* 0x140fe40000001213 */
[----:B------:R-:W-:-:S02]  /*0bb0*/  @P0 SHF.L.U64.HI R13, R18, R27, R19 ;  /* 0x0000001b120d0219 */ /* 0x000fc40000010213 */
[----:B------:R-:W-:Y:S02]  /*0bc0*/  @P0 SHF.R.U32.HI R6, RZ, R0, R9 ;  /* 0x00000000ff060219 */ /* 0x000fe40000011609 */
[----:B------:R-:W-:Y:S02]  /*0bd0*/  @P0 LOP3.LUT R18, R11, R4, RZ, 0xfc, !PT ;  /* 0x000000040b120212 */ /* 0x000fe400078efcff */
[-C--:B----4-:R-:W-:Y:S02]  /*0be0*/  @P0 SHF.L.U32 R7, R2, R27.reuse, RZ ;  /* 0x0000001b02070219 */ /* 0x090fe400000006ff */
[----:B------:R-:W-:Y:S01]  /*0bf0*/  @P0 SHF.R.U64 R8, R15, R0, R17 ;  /* 0x000000000f080219 */ /* 0x000fe20000001211 */
[----:B------:R-:W-:Y:S01]  /*0c00*/  IMAD.SHL.U32 R9, R18, 0x4, RZ ;  /* 0x0000000412097824 */ /* 0x000fe200078e00ff */
[----:B------:R-:W-:Y:S02]  /*0c10*/  @P0 LOP3.LUT R19, R13, R6, RZ, 0xfc, !PT ;  /* 0x000000060d130212 */ /* 0x000fe400078efcff */
[----:B------:R-:W-:-:S02]  /*0c20*/  @P0 SHF.L.U64.HI R11, R2, R27, R3 ;  /* 0x0000001b020b0219 */ /* 0x000fc40000010203 */
[----:B------:R-:W-:Y:S02]  /*0c30*/  @P0 SHF.R.U32.HI R0, RZ, R0, R17 ;  /* 0x00000000ff000219 */ /* 0x000fe40000011611 */
[----:B------:R-:W-:Y:S02]  /*0c40*/  @P0 LOP3.LUT R2, R7, R8, RZ, 0xfc, !PT ;  /* 0x0000000807020212 */ /* 0x000fe400078efcff */
[----:B------:R-:W-:Y:S02]  /*0c50*/  SHF.L.U64.HI R15, R18, 0x2, R19 ;  /* 0x00000002120f7819 */ /* 0x000fe40000010213 */
[----:B------:R-:W-:Y:S02]  /*0c60*/  @P0 LOP3.LUT R3, R11, R0, RZ, 0xfc, !PT ;  /* 0x000000000b030212 */ /* 0x000fe400078efcff */
[----:B------:R-:W-:Y:S02]  /*0c70*/  SHF.L.W.U32.HI R19, R19, 0x2, R2 ;  /* 0x0000000213137819 */ /* 0x000fe40000010e02 */
[----:B------:R-:W-:-:S02]  /*0c80*/  IADD3 RZ, P0, PT, RZ, -R9, RZ ;  /* 0x80000009ffff7210 */ /* 0x000fc40007f1e0ff */
[----:B------:R-:W-:Y:S02]  /*0c90*/  LOP3.LUT R0, RZ, R15, RZ, 0x33, !PT ;  /* 0x0000000fff007212 */ /* 0x000fe400078e33ff */
[----:B------:R-:W-:Y:S02]  /*0ca0*/  SHF.L.W.U32.HI R2, R2, 0x2, R3 ;  /* 0x0000000202027819 */ /* 0x000fe40000010e03 */
[----:B------:R-:W-:Y:S02]  /*0cb0*/  LOP3.LUT R4, RZ, R19, RZ, 0x33, !PT ;  /* 0x00000013ff047212 */ /* 0x000fe400078e33ff */
[----:B------:R-:W-:Y:S02]  /*0cc0*/  IADD3.X R0, P0, PT, RZ, R0, RZ, P0, !PT ;  /* 0x00000000ff007210 */ /* 0x000fe4000071e4ff */
[----:B------:R-:W-:Y:S02]  /*0cd0*/  LOP3.LUT R6, RZ, R2, RZ, 0x33, !PT ;  /* 0x00000002ff067212 */ /* 0x000fe400078e33ff */
[----:B------:R-:W-:-:S02]  /*0ce0*/  IADD3.X R4, P1, PT, RZ, R4, RZ, P0, !PT ;  /* 0x00000004ff047210 */ /* 0x000fc4000073e4ff */
[----:B------:R-:W-:-:S03]  /*0cf0*/  ISETP.GT.U32.AND P2, PT, R19, -0x1, PT ;  /* 0xffffffff1300780c */ /* 0x000fc60003f44070 */
[----:B------:R-:W-:Y:S01]  /*0d00*/  IMAD.X R7, RZ, RZ, R6, P1 ;  /* 0x000000ffff077224 */ /* 0x000fe200008e0606 */
[----:B------:R-:W-:-:S04]  /*0d10*/  ISETP.GT.AND.EX P0, PT, R2, -0x1, PT, P2 ;  /* 0xffffffff0200780c */ /* 0x000fc80003f04320 */
[----:B------:R-:W-:Y:S02]  /*0d20*/  SEL R13, R2, R7, P0 ;  /* 0x00000007020d7207 */ /* 0x000fe40000000000 */
[----:B------:R-:W-:Y:S02]  /*0d30*/  SEL R11, R19, R4, P0 ;  /* 0x00000004130b7207 */ /* 0x000fe40000000000 */
[----:B------:R-:W-:-:S04]  /*0d40*/  ISETP.NE.U32.AND P1, PT, R13, RZ, PT ;  /* 0x000000ff0d00720c */ /* 0x000fc80003f25070 */
[----:B------:R-:W-:Y:S01]  /*0d50*/  SEL R4, R11, R13, !P1 ;  /* 0x0000000d0b047207 */ /* 0x000fe20004800000 */
[----:B------:R-:W-:-:S05]  /*0d60*/  @!P0 IMAD.MOV R9, RZ, RZ, -R9 ;  /* 0x000000ffff098224 */ /* 0x000fca00078e0a09 */
[----:B------:R-:W1:Y:S02]  /*0d70*/  FLO.U32 R4, R4 ;  /* 0x0000000400047300 */ /* 0x000e6400000e0000 */
[C---:B-1----:R-:W-:Y:S02]  /*0d80*/  IADD3 R6, PT, PT, -R4.reuse, 0x1f, RZ ;  /* 0x0000001f04067810 */ /* 0x042fe40007ffe1ff */
[----:B------:R-:W-:-:S03]  /*0d90*/  IADD3 R8, PT, PT, -R4, 0x3f, RZ ;  /* 0x0000003f04087810 */ /* 0x000fc60007ffe1ff */
[----:B------:R-:W-:Y:S01]  /*0da0*/  @P1 IMAD.MOV R8, RZ, RZ, R6 ;  /* 0x000000ffff081224 */ /* 0x000fe200078e0206 */
[----:B------:R-:W-:-:S04]  /*0db0*/  SEL R6, R15, R0, P0 ;  /* 0x000000000f067207 */ /* 0x000fc80000000000 */
[----:B------:R-:W-:-:S13]  /*0dc0*/  ISETP.NE.AND P1, PT, R8, RZ, PT ;  /* 0x000000ff0800720c */ /* 0x000fda0003f25270 */
[----:B0-----:R-:W-:Y:S05]  /*0dd0*/  @!P1 BRA `(.L_x_9) ;  /* 0x0000000000289947 */ /* 0x001fea0003800000 */
[C---:B------:R-:W-:Y:S02]  /*0de0*/  LOP3.LUT R0, R8.reuse, 0x3f, RZ, 0xc0, !PT ;  /* 0x0000003f08007812 */ /* 0x040fe400078ec0ff */
[--C-:B------:R-:W-:Y:S02]  /*0df0*/  SHF.R.U64 R7, R9, 0x1, R6.reuse ;  /* 0x0000000109077819 */ /* 0x100fe40000001206 */
[----:B------:R-:W-:Y:S02]  /*0e00*/  SHF.R.U32.HI R9, RZ, 0x1, R6 ;  /* 0x00000001ff097819 */ /* 0x000fe40000011606 */
[----:B------:R-:W-:Y:S02]  /*0e10*/  LOP3.LUT R4, R8, 0x3f, RZ, 0xc, !PT ;  /* 0x0000003f08047812 */ /* 0x000fe400078e0cff */
[CC--:B------:R-:W-:Y:S02]  /*0e20*/  SHF.L.U64.HI R13, R11.reuse, R0.reuse, R13 ;  /* 0x000000000b0d7219 */ /* 0x0c0fe4000001020d */
[----:B------:R-:W-:-:S02]  /*0e30*/  SHF.L.U32 R11, R11, R0, RZ ;  /* 0x000000000b0b7219 */ /* 0x000fc400000006ff */
[-CC-:B------:R-:W-:Y:S02]  /*0e40*/  SHF.R.U64 R0, R7, R4.reuse, R9.reuse ;  /* 0x0000000407007219 */ /* 0x180fe40000001209 */
[----:B------:R-:W-:Y:S02]  /*0e50*/  SHF.R.U32.HI R4, RZ, R4, R9 ;  /* 0x00000004ff047219 */ /* 0x000fe40000011609 */
[----:B------:R-:W-:Y:S02]  /*0e60*/  LOP3.LUT R11, R11, R0, RZ, 0xfc, !PT ;  /* 0x000000000b0b7212 */ /* 0x000fe400078efcff */
[----:B------:R-:W-:-:S07]  /*0e70*/  LOP3.LUT R13, R13, R4, RZ, 0xfc, !PT ;  /* 0x000000040d0d7212 */ /* 0x000fce00078efcff */
.L_x_9:
[----:B------:R-:W-:Y:S05]  /*0e80*/  BSYNC.RECONVERGENT B1 ;  /* 0x0000000000017941 */ /* 0x000fea0003800200 */
.L_x_8:
[----:B------:R-:W-:-:S04]  /*0e90*/  IMAD.WIDE.U32 R14, R11, 0x2168c235, RZ ;  /* 0x2168c2350b0e7825 */ /* 0x000fc800078e00ff */
[----:B------:R-:W-:Y:S01]  /*0ea0*/  IMAD.MOV.U32 R6, RZ, RZ, R15 ;  /* 0x000000ffff067224 */ /* 0x000fe200078e000f */
[----:B------:R-:W-:Y:S01]  /*0eb0*/  IADD3 RZ, P1, PT, R14, R14, RZ ;  /* 0x0000000e0eff7210 */ /* 0x000fe20007f3e0ff */
[----:B------:R-:W-:Y:S02]  /*0ec0*/  IMAD.MOV.U32 R7, RZ, RZ, RZ ;  /* 0x000000ffff077224 */ /* 0x000fe400078e00ff */
[----:B------:R-:W-:-:S04]  /*0ed0*/  IMAD.HI.U32 R0, R13, -0x36f0255e, RZ ;  /* 0xc90fdaa20d007827 */ /* 0x000fc800078e00ff */
[----:B------:R-:W-:-:S04]  /*0ee0*/  IMAD.WIDE.U32 R6, R11, -0x36f0255e, R6 ;  /* 0xc90fdaa20b067825 */ /* 0x000fc800078e0006 */
[----:B------:R-:W-:-:S04]  /*0ef0*/  IMAD.WIDE.U32 R6, P2, R13, 0x2168c235, R6 ;  /* 0x2168c2350d067825 */ /* 0x000fc80007840006 */
[----:B------:R-:W-:Y:S01]  /*0f00*/  IMAD R13, R13, -0x36f0255e, RZ ;  /* 0xc90fdaa20d0d7824 */ /* 0x000fe200078e02ff */
[----:B------:R-:W-:Y:S01]  /*0f10*/  IADD3.X RZ, P1, PT, R6, R6, RZ, P1, !PT ;  /* 0x0000000606ff7210 */ /* 0x000fe20000f3e4ff */
[----:B------:R-:W-:-:S03]  /*0f20*/  IMAD.X R0, RZ, RZ, R0, P2 ;  /* 0x000000ffff007224 */ /* 0x000fc600010e0600 */
[----:B------:R-:W-:-:S04]  /*0f30*/  IADD3 R4, P2, PT, R13, R7, RZ ;  /* 0x000000070d047210 */ /* 0x000fc80007f5e0ff */
[C---:B------:R-:W-:Y:S01]  /*0f40*/  ISETP.GT.U32.AND P3, PT, R4.reuse, RZ, PT ;  /* 0x000000ff0400720c */ /* 0x040fe20003f64070 */
[----:B------:R-:W-:Y:S01]  /*0f50*/  IMAD.X R0, RZ, RZ, R0, P2 ;  /* 0x000000ffff007224 */ /* 0x000fe200010e0600 */
[----:B------:R-:W-:-:S04]  /*0f60*/  IADD3.X R7, P2, PT, R4, R4, RZ, P1, !PT ;  /* 0x0000000404077210 */ /* 0x000fc80000f5e4ff */
[C---:B------:R-:W-:Y:S01]  /*0f70*/  ISETP.GT.AND.EX P1, PT, R0.reuse, RZ, PT, P3 ;  /* 0x000000ff0000720c */ /* 0x040fe20003f24330 */
[----:B------:R-:W-:-:S03]  /*0f80*/  IMAD.X R9, R0, 0x1, R0, P2 ;  /* 0x0000000100097824 */ /* 0x000fc600010e0600 */
[----:B------:R-:W-:Y:S02]  /*0f90*/  SEL R4, R7, R4, P1 ;  /* 0x0000000407047207 */ /* 0x000fe40000800000 */
[----:B------:R-:W-:Y:S02]  /*0fa0*/  SEL R7, R9, R0, P1 ;  /* 0x0000000009077207 */ /* 0x000fe40000800000 */
[----:B------:R-:W-:Y:S02]  /*0fb0*/  IADD3 R4, P2, PT, R4, 0x1, RZ ;  /* 0x0000000104047810 */ /* 0x000fe40007f5e0ff */
[----:B------:R-:W-:Y:S02]  /*0fc0*/  SEL R9, RZ, 0xffffffff, !P1 ;  /* 0xffffffffff097807 */ /* 0x000fe40004800000 */
[----:B------:R-:W-:Y:S01]  /*0fd0*/  LOP3.LUT P1, R5, R5, 0x80000000, RZ, 0xc0, !PT ;  /* 0x8000000005057812 */ /* 0x000fe2000782c0ff */
[----:B------:R-:W-:Y:S02]  /*0fe0*/  IMAD.X R7, RZ, RZ, R7, P2 ;  /* 0x000000ffff077224 */ /* 0x000fe400010e0607 */
[----:B------:R-:W-:Y:S01]  /*0ff0*/  IMAD.IADD R0, R9, 0x1, -R8 ;  /* 0x0000000109007824 */ /* 0x000fe200078e0a08 */
[----:B------:R-:W-:-:S02]  /*1000*/  SHF.R.U32.HI R9, RZ, 0x1e, R3 ;  /* 0x0000001eff097819 */ /* 0x000fc40000011603 */
[----:B------:R-:W-:Y:S01]  /*1010*/  SHF.R.U64 R4, R4, 0xa, R7 ;  /* 0x0000000a04047819 */ /* 0x000fe20000001207 */
[----:B------:R-:W-:Y:S01]  /*1020*/  IMAD.SHL.U32 R0, R0, 0x100000, RZ ;  /* 0x0010000000007824 */ /* 0x000fe200078e00ff */
[----:B------:R-:W-:Y:S02]  /*1030*/  LEA.HI R6, R2, R9, RZ, 0x1 ;  /* 0x0000000902067211 */ /* 0x000fe400078f08ff */
[----:B------:R-:W-:Y:S02]  /*1040*/  IADD3 R4, P2, PT, R4, 0x1, RZ ;  /* 0x0000000104047810 */ /* 0x000fe40007f5e0ff */
[----:B------:R-:W-:Y:S01]  /*1050*/  @!P0 LOP3.LUT R5, R5, 0x80000000, RZ, 0x3c, !PT ;  /* 0x8000000005058812 */ /* 0x000fe200078e3cff */
[----:B------:R-:W-:Y:S01]  /*1060*/  @P1 IMAD.MOV R6, RZ, RZ, -R6 ;  /* 0x000000ffff061224 */ /* 0x000fe200078e0a06 */
[----:B------:R-:W-:-:S04]  /*1070*/  LEA.HI.X R7, R7, RZ, RZ, 0x16, P2 ;  /* 0x000000ff07077211 */ /* 0x000fc800010fb4ff */
[--C-:B------:R-:W-:Y:S02]  /*1080*/  SHF.R.U64 R4, R4, 0x1, R7.reuse ;  /* 0x0000000104047819 */ /* 0x100fe40000001207 */
[----:B------:R-:W-:Y:S02]  /*1090*/  SHF.R.U32.HI R3, RZ, 0x1, R7 ;  /* 0x00000001ff037819 */ /* 0x000fe40000011607 */
[----:B------:R-:W-:-:S04]  /*10a0*/  IADD3 R4, P2, P3, RZ, RZ, R4 ;  /* 0x000000ffff047210 */ /* 0x000fc80007b5e004 */
[----:B------:R-:W-:-:S04]  /*10b0*/  IADD3.X R0, PT, PT, R0, 0x3fe00000, R3, P2, P3 ;  /* 0x3fe0000000007810 */ /* 0x000fc800017e6403 */
[----:B------:R-:W-:-:S07]  /*10c0*/  LOP3.LUT R5, R0, R5, RZ, 0xfc, !PT ;  /* 0x0000000500057212 */ /* 0x000fce00078efcff */
.L_x_3:
[----:B------:R-:W-:Y:S05]  /*10d0*/  BSYNC.RECONVERGENT B0 ;  /* 0x0000000000007941 */ /* 0x000fea0003800200 */
.L_x_2:
[----:B------:R-:W2:Y:S04]  /*10e0*/  LDL R2, [R1+0x28] ;  /* 0x0000280001027983 */ /* 0x000ea80000100800 */
[----:B------:R-:W2:Y:S04]  /*10f0*/  LDL R16, [R1+0x2c] ;  /* 0x00002c0001107983 */ /* 0x000ea80000100800 */
[----:B------:R-:W2:Y:S04]  /*1100*/  LDL R17, [R1+0x30] ;  /* 0x0000300001117983 */ /* 0x000ea80000100800 */
[----:B------:R-:W2:Y:S04]  /*1110*/  LDL R18, [R1+0x34] ;  /* 0x0000340001127983 */ /* 0x000ea80000100800 */
[----:B------:R-:W2:Y:S04]  /*1120*/  LDL R19, [R1+0x38] ;  /* 0x0000380001137983 */ /* 0x000ea80000100800 */
[----:B------:R-:W2:Y:S04]  /*1130*/  LDL R22, [R1+0x3c] ;  /* 0x00003c0001167983 */ /* 0x000ea80000100800 */
[----:B------:R-:W2:Y:S04]  /*1140*/  LDL R23, [R1+0x40] ;  /* 0x0000400001177983 */ /* 0x000ea80000100800 */
[----:B------:R-:W2:Y:S04]  /*1150*/  LDL R25, [R1+0x44] ;  /* 0x0000440001197983 */ /* 0x000ea80000100800 */
[----:B------:R0:W2:Y:S02]  /*1160*/  LDL R27, [R1+0x48] ;  /* 0x00004800011b7983 */ /* 0x0000a40000100800 */
[----:B0-----:R-:W-:Y:S01]  /*1170*/  VIADD R1, R1, 0x50 ;  /* 0x0000005001017836 */ /* 0x001fe20000000000 */
[----:B--2---:R-:W-:Y:S06]  /*1180*/  RET.REL.NODEC R20 `(_Z3foodi) ;  /* 0xffffffec149c7950 */ /* 0x004fec0003c3ffff */
        .type           $_Z3foodi$cos,@function
        .size           $_Z3foodi$cos,(.L_x_17 - $_Z3foodi$cos)
$_Z3foodi$cos:
        /* <DEDUP_REMOVED lines=13> */
[----:B------:R0:W-:Y:S04]  /*1260*/  STL [R1+0x4], R16 ;  /* 0x0000041001007387 */ /* 0x0001e80000100800 */
[----:B------:R1:W-:Y:S01]  /*1270*/  STL [R1], R2 ;  /* 0x0000000201007387 */ /* 0x0003e20000100800 */
[----:B0-----:R-:W0:Y:S05]  /*1280*/  BMOV.32.CLEAR R16, B7 ;  /* 0x0000000007107355 */ /* 0x001e2a0000100000 */
[----:B-1----:R-:W1:Y:S05]  /*1290*/  BMOV.32.CLEAR R2, B6 ;  /* 0x0000000006027355 */ /* 0x002e6a0000100000 */
[----:B------:R-:W2:Y:S01]  /*12a0*/  LDC.64 R18, c[0x0][0x358] ;  /* 0x0000d600ff127b82 */ /* 0x000ea20000000a00 */
[----:B------:R-:W-:Y:S01]  /*12b0*/  DSETP.NEU.AND P0, PT, |R8|, +INF , PT ;  /* 0x7ff000000800742a */ /* 0x000fe20003f0d200 */
[----:B------:R-:W-:-:S13]  /*12c0*/  BSSY.RECONVERGENT B7, `(.L_x_10) ;  /* 0x000001c000077945 */ /* 0x000fda0003800200 */
[----:B------:R-:W-:Y:S01]  /*12d0*/  @!P0 DMUL R4, RZ, R8 ;  /* 0x00000008ff048228 */ /* 0x000fe20000000000 */
[----:B------:R-:W-:Y:S01]  /*12e0*/  @!P0 IMAD.MOV.U32 R0, RZ, RZ, 0x1 ;  /* 0x00000001ff008424 */ /* 0x000fe200078e00ff */
[----:B01----:R-:W-:Y:S09]  /*12f0*/  @!P0 BRA `(.L_x_11) ;  /* 0x0000000000608947 */ /* 0x003ff20003800000 */
[----:B------:R-:W-:Y:S01]  /*1300*/  UMOV UR4, 0x6dc9c883 ;  /* 0x6dc9c88300047882 */ /* 0x000fe20000000000 */
[----:B------:R-:W-:Y:S01]  /*1310*/  UMOV UR5, 0x3fe45f30 ;  /* 0x3fe45f3000057882 */ /* 0x000fe20000000000 */
[C---:B------:R-:W-:Y:S01]  /*1320*/  DSETP.GE.AND P0, PT, |R8|.reuse, 2.14748364800000000000e+09, PT ;  /* 0x41e000000800742a */ /* 0x040fe20003f06200 */
[----:B------:R-:W-:Y:S01]  /*1330*/  BSSY.RECONVERGENT B6, `(.L_x_12) ;  /* 0x0000013000067945 */ /* 0x000fe20003800200 */
        /* <DEDUP_REMOVED lines=17> */
[----:B--2---:R-:W-:Y:S05]  /*1450*/  CALL.REL.NOINC `($_Z3foodi$__internal_trig_reduction_slowpathd) ;  /* 0xfffffff000987944 */ /* 0x004fea0003c3ffff */
.L_x_13:
[----:B------:R-:W-:Y:S05]  /*1460*/  BSYNC.RECONVERGENT B6 ;  /* 0x0000000000067941 */ /* 0x000fea0003800200 */
.L_x_12:
[----:B------:R-:W-:-:S07]  /*1470*/  VIADD R0, R6, 0x1 ;  /* 0x0000000106007836 */ /* 0x000fce0000000000 */
.L_x_11:
[----:B------:R-:W-:Y:S05]  /*1480*/  BSYNC.RECONVERGENT B7 ;  /* 0x0000000000077941 */ /* 0x000fea0003800200 */
.L_x_10:
[----:B------:R-:W0:Y:S01]  /*1490*/  LDCU.64 UR4, c[0x4][0x8] ;  /* 0x01000100ff0477ac */ /* 0x000e220008000a00 */
[----:B------:R-:W-:Y:S01]  /*14a0*/  IMAD.SHL.U32 R3, R0, 0x40, RZ ;  /* 0x0000004000037824 */ /* 0x000fe200078e00ff */
[----:B--2---:R-:W-:Y:S01]  /*14b0*/  R2UR UR6, R18 ;  /* 0x00000000120672ca */ /* 0x004fe200000e0000 */
        /* <DEDUP_REMOVED lines=17> */
[----:B------:R1:W-:Y:S05]  /*15d0*/  BMOV.32 B7, R16 ;  /* 0x0000001007007356 */ /* 0x0003ea0000000000 */
[----:B------:R-:W-:Y:S01]  /*15e0*/  FSEL R22, R22, -8.06006814911005101289e+34, !P0 ;  /* 0xf9785eba16167808 */ /* 0x000fe20004000000 */
[----:B0-----:R-:W2:Y:S01]  /*15f0*/  LDL R2, [R1] ;  /* 0x0000000001027983 */ /* 0x001ea20000100800 */
[----:B------:R-:W-:-:S03]  /*1600*/  FSEL R23, -R3, 0.11223486810922622681, !P0 ;  /* 0x3de5db6503177808 */ /* 0x000fc60004000100 */
[----:B-1----:R-:W2:Y:S03]  /*1610*/  LDL R16, [R1+0x4] ;  /* 0x0000040001107983 */ /* 0x002ea60000100800 */
[C---:B---3--:R-:W-:Y:S01]  /*1620*/  DFMA R12, R18.reuse, R22, R12 ;  /* 0x00000016120c722b */ /* 0x048fe2000000000c */
[----:B------:R-:W2:Y:S04]  /*1630*/  LDL R22, [R1+0x18] ;  /* 0x0000180001167983 */ /* 0x000ea80000100800 */
[----:B------:R-:W2:Y:S03]  /*1640*/  LDL R23, [R1+0x1c] ;  /* 0x00001c0001177983 */ /* 0x000ea60000100800 */
        /* <DEDUP_REMOVED lines=21> */
.L_x_14:
[----:B------:R-:W-:-:S00]  /*17a0*/  BRA `(.L_x_14) ;  /* 0xfffffffc00fc7947 */ /* 0x000fc0000383ffff */
[----:B------:R-:W-:-:S00]  /*17b0*/  NOP ;  /* 0x0000000000007918 */ /* 0x000fc00000000000 */
        /* <DEDUP_REMOVED lines=12> */
.L_x_17:


//--------------------- .nv.global.init           --------------------------
	.section	.nv.global.init,"aw",@progbits
	.align	16
.nv.global.init:
	.type		__cudart_sin_cos_coeffs,@object
	.size		__cudart_sin_cos_coeffs,(__cudart_i2opi_d - __cudart_sin_cos_coeffs)
__cudart_sin_cos_coeffs:
        /* <DEDUP_REMOVED lines=8> */
	.type		__cudart_i2opi_d,@object
	.size		__cudart_i2opi_d,(.L_0 - __cudart_i2opi_d)
__cudart_i2opi_d:
        /* <DEDUP_REMOVED lines=9> */
.L_0:


//--------------------- .nv.shared.reserved.0     --------------------------
	.section	.nv.shared.reserved.0,"aw",@nobits
	.weak		__nv_reservedSMEM_offset_0_alias
	.size		__nv_reservedSMEM_offset_0_alias, 0, 64
	.other		__nv_reservedSMEM_offset_0_alias,@"STO_CUDA_RESERVED_SHARED STV_DEFAULT"
__nv_reservedSMEM_offset_0_alias:
	.zero		0
	.zero		64


//--------------------- .nv.constant0._Z3foodi    --------------------------
	.section	.nv.constant0._Z3foodi,"a",@progbits
	.sectionflags	@""
	.align	4
.nv.constant0._Z3foodi:
	.zero		908


//--------------------- SYMBOLS --------------------------

	.type		.nv.reservedSmem.offset0,@object
	.size		.nv.reservedSmem.offset0,0x4
